	.headerflags	@"EF_CUDA_TEXMODE_UNIFIED EF_CUDA_64BIT_ADDRESS EF_CUDA_ACCELERATORS EF_CUDA_SM90 EF_CUDA_VIRTUAL_SM(EF_CUDA_SM90)"
	.elftype	@"ET_EXEC"


//--------------------- .nv.info                  --------------------------
	.section	.nv.info,"",@"SHT_CUDA_INFO"
	.align	4


	//----- nvinfo : EIATTR_REGCOUNT
	.align		4
        /*0000*/ 	.byte	0x04, 0x2f
        /*0002*/ 	.short	(.L_1 - .L_0)
	.align		4
.L_0:
        /*0004*/ 	.word	index@(triton_poi_fused_max_pool2d_with_indices_12)
        /*0008*/ 	.word	0x00000028


	//----- nvinfo : EIATTR_MIN_STACK_SIZE
	.align		4
.L_1:
        /*000c*/ 	.byte	0x04, 0x12
        /*000e*/ 	.short	(.L_3 - .L_2)
	.align		4
.L_2:
        /*0010*/ 	.word	index@(triton_poi_fused_max_pool2d_with_indices_12)
        /*0014*/ 	.word	0x00000000


	//----- nvinfo : EIATTR_FRAME_SIZE
	.align		4
.L_3:
        /*0018*/ 	.byte	0x04, 0x11
        /*001a*/ 	.short	(.L_5 - .L_4)
	.align		4
.L_4:
        /*001c*/ 	.word	index@(triton_poi_fused_max_pool2d_with_indices_12)
        /*0020*/ 	.word	0x00000000


	//----- nvinfo : EIATTR_MIN_STACK_SIZE
	.align		4
.L_5:
        /*0024*/ 	.byte	0x04, 0x12
        /*0026*/ 	.short	(.L_7 - .L_6)
	.align		4
.L_6:
        /*0028*/ 	.word	index@(triton_poi_fused_max_pool2d_with_indices_12)
        /*002c*/ 	.word	0x00000000
.L_7:


//--------------------- .nv.info.triton_poi_fused_max_pool2d_with_indices_12 --------------------------
	.section	.nv.info.triton_poi_fused_max_pool2d_with_indices_12,"",@"SHT_CUDA_INFO"
	.sectionflags	@""
	.align	4


	//----- nvinfo : EIATTR_CUDA_API_VERSION
	.align		4
        /*0000*/ 	.byte	0x04, 0x37
        /*0002*/ 	.short	(.L_9 - .L_8)
.L_8:
        /*0004*/ 	.word	0x0000007c


	//----- nvinfo : EIATTR_KPARAM_INFO
	.align		4
.L_9:
        /*0008*/ 	.byte	0x04, 0x17
        /*000a*/ 	.short	(.L_11 - .L_10)
.L_10:
        /*000c*/ 	.word	0x00000000
        /*0010*/ 	.short	0x0004
        /*0012*/ 	.short	0x001c
        /*0014*/ 	.byte	0x00, 0xf0, 0x11, 0x00


	//----- nvinfo : EIATTR_KPARAM_INFO
	.align		4
.L_11:
        /*0018*/ 	.byte	0x04, 0x17
        /*001a*/ 	.short	(.L_13 - .L_12)
.L_12:
        /*001c*/ 	.word	0x00000000
        /*0020*/ 	.short	0x0003
        /*0022*/ 	.short	0x0018
        /*0024*/ 	.byte	0x00, 0xf0, 0x11, 0x00


	//----- nvinfo : EIATTR_KPARAM_INFO
	.align		4
.L_13:
        /*0028*/ 	.byte	0x04, 0x17
        /*002a*/ 	.short	(.L_15 - .L_14)
.L_14:
        /*002c*/ 	.word	0x00000000
        /*0030*/ 	.short	0x0002
        /*0032*/ 	.short	0x0010
        /*0034*/ 	.byte	0x00, 0xf4, 0x21, 0x00


	//----- nvinfo : EIATTR_KPARAM_INFO
	.align		4
.L_15:
        /*0038*/ 	.byte	0x04, 0x17
        /*003a*/ 	.short	(.L_17 - .L_16)
.L_16:
        /*003c*/ 	.word	0x00000000
        /*0040*/ 	.short	0x0001
        /*0042*/ 	.short	0x0008
        /*0044*/ 	.byte	0x00, 0xf4, 0x21, 0x00


	//----- nvinfo : EIATTR_KPARAM_INFO
	.align		4
.L_17:
        /*0048*/ 	.byte	0x04, 0x17
        /*004a*/ 	.short	(.L_19 - .L_18)
.L_18:
        /*004c*/ 	.word	0x00000000
        /*0050*/ 	.short	0x0000
        /*0052*/ 	.short	0x0000
        /*0054*/ 	.byte	0x00, 0xf4, 0x21, 0x00


	//----- nvinfo : EIATTR_SPARSE_MMA_MASK
	.align		4
.L_19:
        /*0058*/ 	.byte	0x03, 0x50
        /*005a*/ 	.short	0x0000


	//----- nvinfo : EIATTR_MAXREG_COUNT
	.align		4
        /*005c*/ 	.byte	0x03, 0x1b
        /*005e*/ 	.short	0x00ff


	//----- nvinfo : EIATTR_EXIT_INSTR_OFFSETS
	.align		4
        /*0060*/ 	.byte	0x04, 0x1c
        /*0062*/ 	.short	(.L_21 - .L_20)


	//   ....[0]....
.L_20:
        /*0064*/ 	.word	0x000012e0


	//   ....[1]....
        /*0068*/ 	.word	0x00001380


	//----- nvinfo : EIATTR_REQNTID
	.align		4
.L_21:
        /*006c*/ 	.byte	0x04, 0x10
        /*006e*/ 	.short	(.L_23 - .L_22)
.L_22:
        /*0070*/ 	.word	0x00000080
        /*0074*/ 	.word	0x00000001
        /*0078*/ 	.word	0x00000001


	//----- nvinfo : EIATTR_CBANK_PARAM_SIZE
	.align		4
.L_23:
        /*007c*/ 	.byte	0x03, 0x19
        /*007e*/ 	.short	0x0020


	//----- nvinfo : EIATTR_PARAM_CBANK
	.align		4
        /*0080*/ 	.byte	0x04, 0x0a
        /*0082*/ 	.short	(.L_25 - .L_24)
	.align		4
.L_24:
        /*0084*/ 	.word	index@(.nv.constant0.triton_poi_fused_max_pool2d_with_indices_12)
        /*0088*/ 	.short	0x0210
        /*008a*/ 	.short	0x0020


	//----- nvinfo : EIATTR_SW_WAR
	.align		4
.L_25:
        /*008c*/ 	.byte	0x04, 0x36
        /*008e*/ 	.short	(.L_27 - .L_26)
.L_26:
        /*0090*/ 	.word	0x00000008
.L_27:


//--------------------- .nv.callgraph             --------------------------
	.section	.nv.callgraph,"",@"SHT_CUDA_CALLGRAPH"
	.align	4
	.sectionentsize	8
	.align		4
        /*0000*/ 	.word	0x00000000
	.align		4
        /*0004*/ 	.word	0xffffffff
	.align		4
        /*0008*/ 	.word	0x00000000
	.align		4
        /*000c*/ 	.word	0xfffffffe
	.align		4
        /*0010*/ 	.word	0x00000000
	.align		4
        /*0014*/ 	.word	0xfffffffd
	.align		4
        /*0018*/ 	.word	0x00000000
	.align		4
        /*001c*/ 	.word	0xfffffffc


//--------------------- .text.triton_poi_fused_max_pool2d_with_indices_12 --------------------------
	.section	.text.triton_poi_fused_max_pool2d_with_indices_12,"ax",@progbits
	.sectionflags	@"SHF_BARRIERS=1"
	.align	128
        .global         triton_poi_fused_max_pool2d_with_indices_12
        .type           triton_poi_fused_max_pool2d_with_indices_12,@function
        .size           triton_poi_fused_max_pool2d_with_indices_12,(.L_x_1 - triton_poi_fused_max_pool2d_with_indices_12)
        .other          triton_poi_fused_max_pool2d_with_indices_12,@"STO_CUDA_ENTRY STV_DEFAULT"
triton_poi_fused_max_pool2d_with_indices_12:
.text.triton_poi_fused_max_pool2d_with_indices_12:
[----:B------:R-:W0:Y:S01]  /*0000*/  LDC R1, c[0x0][0x28] ;  /* 0x00000a00ff017b82 */ /* 0x000e220000000800 */
[----:B------:R-:W1:Y:S07]  /*0010*/  S2R R0, SR_TID.X ;  /* 0x0000000000007919 */ /* 0x000e6e0000002100 */
[----:B------:R-:W2:Y:S01]  /*0020*/  LDC.64 R32, c[0x0][0x210] ;  /* 0x00008400ff207b82 */ /* 0x000ea20000000a00 */
[----:B------:R-:W-:Y:S02]  /*0030*/  CS2R R6, SRZ ;  /* 0x0000000000067805 */ /* 0x000fe4000001ff00 */
[----:B------:R-:W-:Y:S01]  /*0040*/  CS2R R24, SRZ ;  /* 0x0000000000187805 */ /* 0x000fe2000001ff00 */
[----:B------:R-:W3:Y:S01]  /*0050*/  S2R R31, SR_CTAID.Y ;  /* 0x00000000001f7919 */ /* 0x000ee20000002600 */
[----:B------:R-:W-:Y:S01]  /*0060*/  CS2R R26, SRZ ;  /* 0x00000000001a7805 */ /* 0x000fe2000001ff00 */
[----:B------:R-:W-:Y:S01]  /*0070*/  ULDC.64 UR6, c[0x0][0x208] ;  /* 0x0000820000067ab9 */ /* 0x000fe20000000a00 */
[----:B------:R-:W4:Y:S01]  /*0080*/  S2R R29, SR_CTAID.X ;  /* 0x00000000001d7919 */ /* 0x000f220000002500 */
[----:B------:R-:W-:-:S02]  /*0090*/  CS2R R18, SRZ ;  /* 0x0000000000127805 */ /* 0x000fc4000001ff00 */
[----:B------:R-:W-:Y:S01]  /*00a0*/  CS2R R22, SRZ ;  /* 0x0000000000167805 */ /* 0x000fe2000001ff00 */
[----:B------:R-:W5:Y:S01]  /*00b0*/  S2UR UR5, SR_CgaCtaId ;  /* 0x00000000000579c3 */ /* 0x000f620000008800 */
[----:B------:R-:W-:Y:S01]  /*00c0*/  UMOV UR4, 0x400 ;  /* 0x0000040000047882 */ /* 0x000fe20000000000 */
[----:B------:R-:W-:Y:S01]  /*00d0*/  ULDC.64 UR8, c[0x0][0x218] ;  /* 0x0000860000087ab9 */ /* 0x000fe20000000a00 */
[----:B-1----:R-:W-:Y:S01]  /*00e0*/  SHF.R.U32.HI R2, RZ, 0x2, R0 ;  /* 0x00000002ff027819 */ /* 0x002fe20000011600 */
[----:B------:R-:W-:Y:S02]  /*00f0*/  IMAD.SHL.U32 R28, R0, 0x8, RZ ;  /* 0x00000008001c7824 */ /* 0x000fe400078e00ff */
[----:B---3--:R-:W-:Y:S01]  /*0100*/  IMAD.SHL.U32 R31, R31, 0x20, RZ ;  /* 0x000000201f1f7824 */ /* 0x008fe200078e00ff */
[----:B------:R-:W-:Y:S01]  /*0110*/  SGXT.U32 R2, R2, 0x5 ;  /* 0x000000050202781a */ /* 0x000fe20000000000 */
[----:B----4-:R-:W-:-:S03]  /*0120*/  IMAD.SHL.U32 R29, R29, 0x20, RZ ;  /* 0x000000201d1d7824 */ /* 0x010fc600078e00ff */
[----:B------:R-:W-:Y:S02]  /*0130*/  LOP3.LUT R3, R31, R2, RZ, 0xfc, !PT ;  /* 0x000000021f037212 */ /* 0x000fe400078efcff */
[----:B------:R-:W-:-:S03]  /*0140*/  LOP3.LUT R28, R29, 0x18, R28, 0xf8, !PT ;  /* 0x000000181d1c7812 */ /* 0x000fc600078ef81c */
[----:B------:R-:W-:Y:S01]  /*0150*/  IMAD.HI R4, R3, 0x55555556, RZ ;  /* 0x5555555603047827 */ /* 0x000fe200078e02ff */
[----:B------:R-:W-:-:S04]  /*0160*/  ISETP.GE.AND P0, PT, R28, 0x80, PT ;  /* 0x000000801c00780c */ /* 0x000fc80003f06270 */
[----:B------:R-:W-:Y:S02]  /*0170*/  LEA.HI R4, R4, R4, RZ, 0x1 ;  /* 0x0000000404047211 */ /* 0x000fe400078f08ff */
[----:B------:R-:W-:-:S03]  /*0180*/  ISETP.LT.AND P0, PT, R3, 0x24, !P0 ;  /* 0x000000240300780c */ /* 0x000fc60004701270 */
[----:B------:R-:W-:-:S04]  /*0190*/  IMAD R5, R4, -0x3, R3 ;  /* 0xfffffffd04057824 */ /* 0x000fc800078e0203 */
[----:B------:R-:W-:-:S04]  /*01a0*/  IMAD R5, R4, 0x6, R5 ;  /* 0x0000000604057824 */ /* 0x000fc800078e0205 */
[----:B------:R-:W-:Y:S01]  /*01b0*/  IMAD.SHL.U32 R9, R5, 0x100, RZ ;  /* 0x0000010005097824 */ /* 0x000fe200078e00ff */
[----:B------:R-:W-:-:S03]  /*01c0*/  CS2R R4, SRZ ;  /* 0x0000000000047805 */ /* 0x000fc6000001ff00 */
[----:B------:R-:W-:Y:S02]  /*01d0*/  VIADD R11, R9, 0x80 ;  /* 0x00000080090b7836 */ /* 0x000fe40000000000 */
[C---:B------:R-:W-:Y:S02]  /*01e0*/  IMAD.IADD R13, R28.reuse, 0x1, R9 ;  /* 0x000000011c0d7824 */ /* 0x040fe400078e0209 */
[----:B------:R-:W-:Y:S02]  /*01f0*/  IMAD.IADD R15, R28, 0x1, R11 ;  /* 0x000000011c0f7824 */ /* 0x000fe400078e020b */
[----:B------:R-:W-:-:S04]  /*0200*/  IMAD.HI R8, R3, 0x55555556, RZ ;  /* 0x5555555603087827 */ /* 0x000fc800078e02ff */
[----:B--2---:R-:W-:Y:S01]  /*0210*/  IMAD.WIDE R12, R13, 0x4, R32 ;  /* 0x000000040d0c7825 */ /* 0x004fe200078e0220 */
[----:B------:R-:W-:-:S03]  /*0220*/  LEA.HI R8, R8, R8, RZ, 0x1 ;  /* 0x0000000808087211 */ /* 0x000fc600078f08ff */
[----:B------:R-:W-:Y:S01]  /*0230*/  IMAD.WIDE R14, R15, 0x4, R32 ;  /* 0x000000040f0e7825 */ /* 0x000fe200078e0220 */
[----:B------:R-:W2:Y:S04]  /*0240*/  @P0 LDG.E.EL.128 R4, desc[UR6][R12.64] ;  /* 0x000000060c040981 */ /* 0x000ea8000c2e1d00 */
[----:B------:R1:W2:Y:S01]  /*0250*/  @P0 LDG.E.EL.128 R24, desc[UR6][R14.64] ;  /* 0x000000060e180981 */ /* 0x0002a2000c2e1d00 */
[----:B------:R-:W-:-:S04]  /*0260*/  IMAD R17, R8, -0x3, R3 ;  /* 0xfffffffd08117824 */ /* 0x000fc800078e0203 */
[----:B------:R-:W-:-:S04]  /*0270*/  IMAD R17, R8, 0x6, R17 ;  /* 0x0000000608117824 */ /* 0x000fc800078e0211 */
[----:B------:R-:W-:Y:S01]  /*0280*/  IMAD.SHL.U32 R34, R17, 0x100, RZ ;  /* 0x0000010011227824 */ /* 0x000fe200078e00ff */
[----:B------:R-:W-:-:S03]  /*0290*/  CS2R R16, SRZ ;  /* 0x0000000000107805 */ /* 0x000fc6000001ff00 */
[----:B------:R-:W-:-:S04]  /*02a0*/  VIADD R35, R34, 0x300 ;  /* 0x0000030022237836 */ /* 0x000fc80000000000 */
[----:B------:R-:W-:-:S04]  /*02b0*/  IMAD.IADD R21, R28, 0x1, R35 ;  /* 0x000000011c157824 */ /* 0x000fc800078e0223 */
[----:B-1----:R-:W-:-:S05]  /*02c0*/  IMAD.WIDE R14, R21, 0x4, R32 ;  /* 0x00000004150e7825 */ /* 0x002fca00078e0220 */
[----:B------:R1:W3:Y:S01]  /*02d0*/  @P0 LDG.E.EL.128 R16, desc[UR6][R14.64] ;  /* 0x000000060e100981 */ /* 0x0002e2000c2e1d00 */
[----:B------:R-:W-:Y:S02]  /*02e0*/  LOP3.LUT R10, R28, 0x4, RZ, 0xfc, !PT ;  /* 0x000000041c0a7812 */ /* 0x000fe400078efcff */
[----:B------:R-:W-:Y:S02]  /*02f0*/  CS2R R20, SRZ ;  /* 0x0000000000147805 */ /* 0x000fe4000001ff00 */
[----:B------:R-:W-:Y:S01]  /*0300*/  CS2R R12, SRZ ;  /* 0x00000000000c7805 */ /* 0x000fe2000001ff00 */
[C---:B------:R-:W-:Y:S02]  /*0310*/  IMAD.IADD R9, R10.reuse, 0x1, R9 ;  /* 0x000000010a097824 */ /* 0x040fe400078e0209 */
[----:B------:R-:W-:Y:S01]  /*0320*/  IMAD.IADD R11, R10, 0x1, R11 ;  /* 0x000000010a0b7824 */ /* 0x000fe200078e020b */
[----:B-1----:R-:W-:Y:S01]  /*0330*/  CS2R R14, SRZ ;  /* 0x00000000000e7805 */ /* 0x002fe2000001ff00 */
[----:B------:R-:W-:-:S04]  /*0340*/  IMAD.WIDE R8, R9, 0x4, R32 ;  /* 0x0000000409087825 */ /* 0x000fc800078e0220 */
[----:B------:R-:W-:Y:S01]  /*0350*/  IMAD.WIDE R10, R11, 0x4, R32 ;  /* 0x000000040b0a7825 */ /* 0x000fe200078e0220 */
[----:B------:R1:W4:Y:S04]  /*0360*/  @P0 LDG.E.EL.128 R20, desc[UR6][R8.64] ;  /* 0x0000000608140981 */ /* 0x000328000c2e1d00 */
[----:B------:R5:W4:Y:S01]  /*0370*/  @P0 LDG.E.EL.128 R12, desc[UR6][R10.64] ;  /* 0x000000060a0c0981 */ /* 0x000b22000c2e1d00 */
[----:B------:R-:W-:Y:S02]  /*0380*/  LOP3.LUT R30, R28, 0x4, RZ, 0xfc, !PT ;  /* 0x000000041c1e7812 */ /* 0x000fe400078efcff */
[----:B-1----:R-:W-:Y:S02]  /*0390*/  CS2R R8, SRZ ;  /* 0x0000000000087805 */ /* 0x002fe4000001ff00 */
[----:B0----5:R-:W-:-:S02]  /*03a0*/  CS2R R10, SRZ ;  /* 0x00000000000a7805 */ /* 0x021fc4000001ff00 */
[C---:B--2---:R-:W-:Y:S02]  /*03b0*/  FSETP.GT.AND P6, PT, R27.reuse, R7, PT ;  /* 0x000000071b00720b */ /* 0x044fe40003fc4000 */
[C---:B------:R-:W-:Y:S02]  /*03c0*/  FSETP.GT.AND P3, PT, R26.reuse, R6, PT ;  /* 0x000000061a00720b */ /* 0x040fe40003f64000 */
[----:B------:R-:W-:Y:S02]  /*03d0*/  FSETP.NAN.AND P2, PT, R27, R27, PT ;  /* 0x0000001b1b00720b */ /* 0x000fe40003f48000 */
[----:B------:R-:W-:Y:S02]  /*03e0*/  FSETP.NAN.AND P1, PT, R26, R26, PT ;  /* 0x0000001a1a00720b */ /* 0x000fe40003f28000 */
[----:B------:R-:W-:-:S05]  /*03f0*/  FSETP.GT.AND P5, PT, R25, R5, PT ;  /* 0x000000051900720b */ /* 0x000fca0003fa4000 */
[----:B------:R-:W-:Y:S01]  /*0400*/  @!P6 SEL R27, R27, R7, P2 ;  /* 0x000000071b1be207 */ /* 0x000fe20001000000 */
[----:B------:R-:W-:Y:S01]  /*0410*/  IMAD.IADD R7, R30, 0x1, R35 ;  /* 0x000000011e077824 */ /* 0x000fe200078e0223 */
[----:B------:R-:W-:-:S03]  /*0420*/  @!P3 SEL R26, R26, R6, P1 ;  /* 0x000000061a1ab207 */ /* 0x000fc60000800000 */
[----:B------:R-:W-:Y:S01]  /*0430*/  IMAD.WIDE R6, R7, 0x4, R32 ;  /* 0x0000000407067825 */ /* 0x000fe200078e0220 */
[C---:B------:R-:W-:Y:S02]  /*0440*/  FSETP.NAN.AND P1, PT, R25.reuse, R25, PT ;  /* 0x000000191900720b */ /* 0x040fe40003f28000 */
[C---:B------:R-:W-:Y:S02]  /*0450*/  FSETP.GT.AND P4, PT, R24.reuse, R4, PT ;  /* 0x000000041800720b */ /* 0x040fe40003f84000 */
[----:B------:R0:W2:Y:S01]  /*0460*/  @P0 LDG.E.EL.128 R8, desc[UR6][R6.64] ;  /* 0x0000000606080981 */ /* 0x0000a2000c2e1d00 */
[----:B------:R-:W-:Y:S02]  /*0470*/  @!P5 SEL R25, R25, R5, P1 ;  /* 0x000000051919d207 */ /* 0x000fe40000800000 */
[----:B---3--:R-:W-:Y:S02]  /*0480*/  FSETP.NAN.AND P1, PT, R19, R19, PT ;  /* 0x000000131300720b */ /* 0x008fe40003f28000 */
[----:B------:R-:W-:-:S02]  /*0490*/  FSETP.NAN.AND P2, PT, R24, R24, PT ;  /* 0x000000181800720b */ /* 0x000fc40003f48000 */
[----:B------:R-:W-:Y:S02]  /*04a0*/  SEL R36, RZ, 0x1, !P6 ;  /* 0x00000001ff247807 */ /* 0x000fe40007000000 */
[----:B------:R-:W-:Y:S01]  /*04b0*/  FSETP.GEU.AND P6, PT, R27, R19, PT ;  /* 0x000000131b00720b */ /* 0x000fe20003fce000 */
[----:B0-----:R-:W-:Y:S01]  /*04c0*/  VIADD R7, R34, 0x380 ;  /* 0x0000038022077836 */ /* 0x001fe20000000000 */
[----:B------:R-:W-:Y:S02]  /*04d0*/  @!P4 SEL R24, R24, R4, P2 ;  /* 0x000000041818c207 */ /* 0x000fe40001000000 */
[----:B------:R-:W-:Y:S02]  /*04e0*/  CS2R R4, SRZ ;  /* 0x0000000000047805 */ /* 0x000fe4000001ff00 */
[----:B------:R-:W-:Y:S01]  /*04f0*/  FSETP.NAN.AND P2, PT, R18, R18, PT ;  /* 0x000000121200720b */ /* 0x000fe20003f48000 */
[--C-:B------:R-:W-:Y:S01]  /*0500*/  IMAD.IADD R35, R28, 0x1, R7.reuse ;  /* 0x000000011c237824 */ /* 0x100fe200078e0207 */
[----:B------:R-:W-:Y:S01]  /*0510*/  @!P1 SEL R19, R19, R27, !P6 ;  /* 0x0000001b13139207 */ /* 0x000fe20007000000 */
[----:B------:R-:W-:Y:S01]  /*0520*/  IMAD.IADD R27, R30, 0x1, R7 ;  /* 0x000000011e1b7824 */ /* 0x000fe200078e0207 */
[----:B------:R-:W-:-:S02]  /*0530*/  SEL R30, R36, 0x2, P6 ;  /* 0x00000002241e7807 */ /* 0x000fc40003000000 */
[----:B------:R-:W-:Y:S02]  /*0540*/  CS2R R6, SRZ ;  /* 0x0000000000067805 */ /* 0x000fe4000001ff00 */
[----:B------:R-:W-:Y:S01]  /*0550*/  FSETP.NAN.AND P6, PT, R17, R17, PT ;  /* 0x000000111100720b */ /* 0x000fe20003fc8000 */
[----:B------:R-:W-:Y:S01]  /*0560*/  IMAD.WIDE R34, R35, 0x4, R32 ;  /* 0x0000000423227825 */ /* 0x000fe200078e0220 */
[----:B------:R-:W-:-:S04]  /*0570*/  FSETP.GEU.AND P1, PT, R26, R18, PT ;  /* 0x000000121a00720b */ /* 0x000fc80003f2e000 */
[----:B------:R0:W3:Y:S01]  /*0580*/  @P0 LDG.E.EL.128 R4, desc[UR6][R34.64] ;  /* 0x0000000622040981 */ /* 0x0000e2000c2e1d00 */
[----:B------:R-:W-:Y:S02]  /*0590*/  @!P2 SEL R18, R18, R26, !P1 ;  /* 0x0000001a1212a207 */ /* 0x000fe40004800000 */
[----:B------:R-:W-:-:S04]  /*05a0*/  FSETP.GEU.AND P2, PT, R25, R17, PT ;  /* 0x000000111900720b */ /* 0x000fc80003f4e000 */
[----:B------:R-:W-:Y:S02]  /*05b0*/  @!P6 SEL R17, R17, R25, !P2 ;  /* 0x000000191111e207 */ /* 0x000fe40005000000 */
[-C--:B------:R-:W-:Y:S02]  /*05c0*/  FSETP.NAN.AND P6, PT, R16, R16.reuse, PT ;  /* 0x000000101000720b */ /* 0x080fe40003fc8000 */
[----:B------:R-:W-:Y:S02]  /*05d0*/  SEL R36, RZ, 0x1, !P3 ;  /* 0x00000001ff247807 */ /* 0x000fe40005800000 */
[----:B------:R-:W-:Y:S01]  /*05e0*/  FSETP.GEU.AND P3, PT, R24, R16, PT ;  /* 0x000000101800720b */ /* 0x000fe20003f6e000 */
[----:B------:R-:W-:Y:S01]  /*05f0*/  IMAD.WIDE R32, R27, 0x4, R32 ;  /* 0x000000041b207825 */ /* 0x000fe200078e0220 */
[----:B------:R-:W-:-:S07]  /*0600*/  CS2R R26, SRZ ;  /* 0x00000000001a7805 */ /* 0x000fce000001ff00 */
[----:B------:R-:W-:Y:S02]  /*0610*/  @!P6 SEL R16, R16, R24, !P3 ;  /* 0x000000181010e207 */ /* 0x000fe40005800000 */
[----:B------:R-:W-:-:S06]  /*0620*/  CS2R R24, SRZ ;  /* 0x0000000000187805 */ /* 0x000fcc000001ff00 */
[----:B------:R1:W5:Y:S01]  /*0630*/  @P0 LDG.E.EL.128 R24, desc[UR6][R32.64] ;  /* 0x0000000620180981 */ /* 0x000362000c2e1d00 */
[----:B0-----:R-:W-:Y:S02]  /*0640*/  SEL R34, R36, 0x2, P1 ;  /* 0x0000000224227807 */ /* 0x001fe40000800000 */
[C---:B----4-:R-:W-:Y:S02]  /*0650*/  FSETP.GT.AND P1, PT, R15.reuse, R23, PT ;  /* 0x000000170f00720b */ /* 0x050fe40003f24000 */
[----:B------:R-:W-:-:S11]  /*0660*/  FSETP.NAN.AND P6, PT, R15, R15, PT ;  /* 0x0000000f0f00720b */ /* 0x000fd60003fc8000 */
[----:B------:R-:W-:Y:S02]  /*0670*/  @!P1 SEL R15, R15, R23, P6 ;  /* 0x000000170f0f9207 */ /* 0x000fe40003000000 */
[----:B------:R-:W-:Y:S02]  /*0680*/  SEL R23, RZ, 0x1, !P5 ;  /* 0x00000001ff177807 */ /* 0x000fe40006800000 */
[C---:B------:R-:W-:Y:S02]  /*0690*/  FSETP.GT.AND P5, PT, R14.reuse, R22, PT ;  /* 0x000000160e00720b */ /* 0x040fe40003fa4000 */
[----:B------:R-:W-:Y:S02]  /*06a0*/  SEL R23, R23, 0x2, P2 ;  /* 0x0000000217177807 */ /* 0x000fe40001000000 */
[----:B------:R-:W-:Y:S02]  /*06b0*/  FSETP.NAN.AND P6, PT, R14, R14, PT ;  /* 0x0000000e0e00720b */ /* 0x000fe40003fc8000 */
[----:B------:R-:W-:-:S07]  /*06c0*/  FSETP.GT.AND P2, PT, R13, R21, PT ;  /* 0x000000150d00720b */ /* 0x000fce0003f44000 */
[----:B------:R-:W-:Y:S02]  /*06d0*/  @!P5 SEL R14, R14, R22, P6 ;  /* 0x000000160e0ed207 */ /* 0x000fe40003000000 */
[----:B------:R-:W-:Y:S02]  /*06e0*/  FSETP.GT.AND P6, PT, R12, R20, PT ;  /* 0x000000140c00720b */ /* 0x000fe40003fc4000 */
[----:B------:R-:W-:Y:S02]  /*06f0*/  SEL R22, RZ, 0x1, !P4 ;  /* 0x00000001ff167807 */ /* 0x000fe40006000000 */
[----:B------:R-:W-:-:S04]  /*0700*/  FSETP.NAN.AND P4, PT, R13, R13, PT ;  /* 0x0000000d0d00720b */ /* 0x000fc80003f88000 */
[----:B------:R-:W-:Y:S02]  /*0710*/  @!P2 SEL R13, R13, R21, P4 ;  /* 0x000000150d0da207 */ /* 0x000fe40002000000 */
[----:B------:R-:W-:-:S04]  /*0720*/  FSETP.NAN.AND P4, PT, R12, R12, PT ;  /* 0x0000000c0c00720b */ /* 0x000fc80003f88000 */
[----:B------:R-:W-:Y:S02]  /*0730*/  @!P6 SEL R12, R12, R20, P4 ;  /* 0x000000140c0ce207 */ /* 0x000fe40002000000 */
[----:B------:R-:W-:Y:S02]  /*0740*/  SEL R20, RZ, 0x1, !P6 ;  /* 0x00000001ff147807 */ /* 0x000fe40007000000 */
[----:B-1----:R-:W-:Y:S02]  /*0750*/  SEL R32, RZ, 0x1, !P2 ;  /* 0x00000001ff207807 */ /* 0x002fe40005000000 */
[----:B------:R-:W-:Y:S01]  /*0760*/  SEL R21, R22, 0x2, P3 ;  /* 0x0000000216157807 */ /* 0x000fe20001800000 */
[----:B------:R-:W-:Y:S01]  /*0770*/  UPRMT UR4, UR5, 0x654, UR4 ;  /* 0x0000065405047896 */ /* 0x000fe20008000004 */
[----:B------:R-:W-:Y:S01]  /*0780*/  LOP3.LUT R29, R29, 0x1f, R0, 0xf8, !PT ;  /* 0x0000001f1d1d7812 */ /* 0x000fe200078ef800 */
[----:B------:R-:W-:Y:S01]  /*0790*/  IMAD R3, R3, 0x80, R28 ;  /* 0x0000008003037824 */ /* 0x000fe200078e021c */
[----:B--2---:R-:W-:-:S02]  /*07a0*/  FSETP.NAN.AND P4, PT, R10, R10, PT ;  /* 0x0000000a0a00720b */ /* 0x004fc40003f88000 */
[----:B------:R-:W-:Y:S02]  /*07b0*/  FSETP.NAN.AND P6, PT, R9, R9, PT ;  /* 0x000000090900720b */ /* 0x000fe40003fc8000 */
[----:B------:R-:W-:Y:S02]  /*07c0*/  FSETP.GEU.AND P2, PT, R14, R10, PT ;  /* 0x0000000a0e00720b */ /* 0x000fe40003f4e000 */
[----:B------:R-:W-:-:S07]  /*07d0*/  FSETP.NAN.AND P3, PT, R8, R8, PT ;  /* 0x000000080800720b */ /* 0x000fce0003f68000 */
[----:B------:R-:W-:Y:S02]  /*07e0*/  @!P4 SEL R10, R10, R14, !P2 ;  /* 0x0000000e0a0ac207 */ /* 0x000fe40005000000 */
[----:B------:R-:W0:Y:S01]  /*07f0*/  S2R R14, SR_TID.X ;  /* 0x00000000000e7919 */ /* 0x000e220000002100 */
[----:B------:R-:W-:-:S04]  /*0800*/  FSETP.GEU.AND P4, PT, R13, R9, PT ;  /* 0x000000090d00720b */ /* 0x000fc80003f8e000 */
[----:B------:R-:W-:Y:S02]  /*0810*/  @!P6 SEL R9, R9, R13, !P4 ;  /* 0x0000000d0909e207 */ /* 0x000fe40006000000 */
[----:B------:R-:W-:Y:S02]  /*0820*/  SEL R13, RZ, 0x1, !P5 ;  /* 0x00000001ff0d7807 */ /* 0x000fe40006800000 */
[----:B------:R-:W-:Y:S02]  /*0830*/  FSETP.GEU.AND P6, PT, R12, R8, PT ;  /* 0x000000080c00720b */ /* 0x000fe40003fce000 */
[----:B------:R-:W-:Y:S02]  /*0840*/  FSETP.NAN.AND P5, PT, R11, R11, PT ;  /* 0x0000000b0b00720b */ /* 0x000fe40003fa8000 */
[----:B------:R-:W-:Y:S02]  /*0850*/  @!P3 SEL R8, R8, R12, !P6 ;  /* 0x0000000c0808b207 */ /* 0x000fe40007000000 */
[----:B------:R-:W-:-:S02]  /*0860*/  SEL R12, RZ, 0x1, !P1 ;  /* 0x00000001ff0c7807 */ /* 0x000fc40004800000 */
[-C--:B---3--:R-:W-:Y:S02]  /*0870*/  FSETP.NAN.AND P1, PT, R4, R4.reuse, PT ;  /* 0x000000040400720b */ /* 0x088fe40003f28000 */
[----:B------:R-:W-:Y:S02]  /*0880*/  FSETP.GEU.AND P3, PT, R15, R11, PT ;  /* 0x0000000b0f00720b */ /* 0x000fe40003f6e000 */
[----:B------:R-:W-:Y:S02]  /*0890*/  SEL R13, R13, 0x2, P2 ;  /* 0x000000020d0d7807 */ /* 0x000fe40001000000 */
[----:B------:R-:W-:Y:S02]  /*08a0*/  FSETP.NAN.AND P2, PT, R5, R5, PT ;  /* 0x000000050500720b */ /* 0x000fe40003f48000 */
[----:B------:R-:W-:Y:S02]  /*08b0*/  @!P5 SEL R11, R11, R15, !P3 ;  /* 0x0000000f0b0bd207 */ /* 0x000fe40005800000 */
[----:B------:R-:W-:-:S04]  /*08c0*/  FSETP.GEU.AND P5, PT, R16, R4, PT ;  /* 0x000000041000720b */ /* 0x000fc80003fae000 */
[----:B------:R-:W-:Y:S02]  /*08d0*/  @!P1 SEL R4, R4, R16, !P5 ;  /* 0x0000001004049207 */ /* 0x000fe40006800000 */
[----:B------:R-:W-:Y:S02]  /*08e0*/  FSETP.NAN.AND P1, PT, R6, R6, PT ;  /* 0x000000060600720b */ /* 0x000fe40003f28000 */
[----:B------:R-:W-:Y:S02]  /*08f0*/  SEL R15, R32, 0x2, P4 ;  /* 0x00000002200f7807 */ /* 0x000fe40002000000 */
[----:B------:R-:W-:Y:S01]  /*0900*/  FSETP.GEU.AND P4, PT, R17, R5, PT ;  /* 0x000000051100720b */ /* 0x000fe20003f8e000 */
[----:B0-----:R-:W-:Y:S01]  /*0910*/  IMAD.SHL.U32 R16, R14, 0x8, RZ ;  /* 0x000000080e107824 */ /* 0x001fe200078e00ff */
[----:B------:R-:W-:Y:S02]  /*0920*/  SEL R21, R21, 0x3, P5 ;  /* 0x0000000315157807 */ /* 0x000fe40002800000 */
[----:B------:R-:W-:-:S02]  /*0930*/  @!P2 SEL R5, R5, R17, !P4 ;  /* 0x000000110505a207 */ /* 0x000fc40006000000 */
[----:B------:R-:W-:Y:S02]  /*0940*/  FSETP.NAN.AND P2, PT, R7, R7, PT ;  /* 0x000000070700720b */ /* 0x000fe40003f48000 */
[----:B------:R-:W-:Y:S02]  /*0950*/  FSETP.GEU.AND P5, PT, R18, R6, PT ;  /* 0x000000061200720b */ /* 0x000fe40003fae000 */
[----:B------:R-:W-:Y:S02]  /*0960*/  LOP3.LUT R17, R16, 0x3f8, RZ, 0xc0, !PT ;  /* 0x000003f810117812 */ /* 0x000fe400078ec0ff */
[----:B------:R-:W-:Y:S02]  /*0970*/  @!P1 SEL R6, R6, R18, !P5 ;  /* 0x0000001206069207 */ /* 0x000fe40006800000 */
[----:B-----5:R-:W-:Y:S01]  /*0980*/  FSETP.NAN.AND P1, PT, R26, R26, PT ;  /* 0x0000001a1a00720b */ /* 0x020fe20003f28000 */
[----:B------:R-:W-:Y:S01]  /*0990*/  IMAD.IADD R16, R2, 0x1, R17 ;  /* 0x0000000102107824 */ /* 0x000fe200078e0211 */
[----:B------:R-:W-:-:S02]  /*09a0*/  SEL R2, R23, 0x3, P4 ;  /* 0x0000000317027807 */ /* 0x000fc40002000000 */
[----:B------:R-:W-:Y:S02]  /*09b0*/  FSETP.GEU.AND P4, PT, R19, R7, PT ;  /* 0x000000071300720b */ /* 0x000fe40003f8e000 */
[----:B------:R-:W-:Y:S02]  /*09c0*/  SEL R34, R34, 0x3, P5 ;  /* 0x0000000322227807 */ /* 0x000fe40002800000 */
[----:B------:R-:W-:Y:S02]  /*09d0*/  FSETP.NAN.AND P5, PT, R25, R25, PT ;  /* 0x000000191900720b */ /* 0x000fe40003fa8000 */
[----:B------:R-:W-:Y:S02]  /*09e0*/  @!P2 SEL R7, R7, R19, !P4 ;  /* 0x000000130707a207 */ /* 0x000fe40006000000 */
[----:B------:R-:W-:Y:S02]  /*09f0*/  SEL R17, R30, 0x3, P4 ;  /* 0x000000031e117807 */ /* 0x000fe40002000000 */
[----:B------:R-:W-:-:S02]  /*0a00*/  FSETP.GEU.AND P4, PT, R10, R26, PT ;  /* 0x0000001a0a00720b */ /* 0x000fc40003f8e000 */
[----:B------:R-:W-:Y:S02]  /*0a10*/  FSETP.NAN.AND P2, PT, R24, R24, PT ;  /* 0x000000181800720b */ /* 0x000fe40003f48000 */
[----:B------:R-:W-:Y:S02]  /*0a20*/  SHF.R.U32.HI R30, RZ, 0x5, R0 ;  /* 0x00000005ff1e7819 */ /* 0x000fe40000011600 */
[----:B------:R-:W-:Y:S02]  /*0a30*/  LEA R16, R16, UR4, 0x2 ;  /* 0x0000000410107c11 */ /* 0x000fe4000f8e10ff */
[----:B------:R-:W-:Y:S02]  /*0a40*/  @!P1 SEL R26, R26, R10, !P4 ;  /* 0x0000000a1a1a9207 */ /* 0x000fe40006000000 */
[----:B------:R-:W-:Y:S02]  /*0a50*/  LOP3.LUT R14, R14, 0x7f, RZ, 0xc0, !PT ;  /* 0x0000007f0e0e7812 */ /* 0x000fe400078ec0ff */
[----:B------:R-:W-:-:S02]  /*0a60*/  FSETP.GEU.AND P1, PT, R9, R25, PT ;  /* 0x000000190900720b */ /* 0x000fc40003f2e000 */
[----:B------:R-:W-:Y:S01]  /*0a70*/  SGXT.U32 R30, R30, 0x2 ;  /* 0x000000021e1e781a */ /* 0x000fe20000000000 */
[----:B------:R0:W-:Y:S01]  /*0a80*/  STS [R16], R4 ;  /* 0x0000000410007388 */ /* 0x0001e20000000800 */
[----:B------:R-:W-:Y:S02]  /*0a90*/  PRMT R2, R21, 0x3340, R2 ;  /* 0x0000334015027816 */ /* 0x000fe40000000002 */
[----:B------:R-:W-:Y:S02]  /*0aa0*/  LOP3.LUT R21, R14, 0x100, RZ, 0xfc, !PT ;  /* 0x000001000e157812 */ /* 0x000fe400078efcff */
[----:B------:R-:W-:Y:S02]  /*0ab0*/  @!P5 SEL R25, R25, R9, !P1 ;  /* 0x000000091919d207 */ /* 0x000fe40004800000 */
[----:B------:R-:W-:Y:S02]  /*0ac0*/  LOP3.LUT R23, R31, R30, RZ, 0xfc, !PT ;  /* 0x0000001e1f177212 */ /* 0x000fe400078efcff */
[----:B------:R-:W-:-:S02]  /*0ad0*/  FSETP.GEU.AND P5, PT, R8, R24, PT ;  /* 0x000000180800720b */ /* 0x000fc40003fae000 */
[C---:B0-----:R-:W-:Y:S01]  /*0ae0*/  LOP3.LUT R4, R14.reuse, 0x200, RZ, 0xfc, !PT ;  /* 0x000002000e047812 */ /* 0x041fe200078efcff */
[----:B------:R0:W-:Y:S01]  /*0af0*/  STS [R16+0x4], R5 ;  /* 0x0000040510007388 */ /* 0x0001e20000000800 */
[C---:B------:R-:W-:Y:S02]  /*0b00*/  LOP3.LUT R19, R14.reuse, 0x80, RZ, 0xfc, !PT ;  /* 0x000000800e137812 */ /* 0x040fe400078efcff */
[----:B------:R-:W-:Y:S01]  /*0b10*/  LEA.HI R18, R21, R14, RZ, 0x1b ;  /* 0x0000000e15127211 */ /* 0x000fe200078fd8ff */
[----:B------:R1:W-:Y:S01]  /*0b20*/  STS [R16+0x8], R6 ;  /* 0x0000080610007388 */ /* 0x0003e20000000800 */
[C---:B------:R-:W-:Y:S02]  /*0b30*/  LOP3.LUT R37, R14.reuse, 0x180, RZ, 0xfc, !PT ;  /* 0x000001800e257812 */ /* 0x040fe400078efcff */
[C---:B------:R-:W-:Y:S01]  /*0b40*/  LOP3.LUT R35, R14.reuse, 0x280, RZ, 0xfc, !PT ;  /* 0x000002800e237812 */ /* 0x040fe200078efcff */
[----:B------:R2:W-:Y:S01]  /*0b50*/  STS [R16+0xc], R7 ;  /* 0x00000c0710007388 */ /* 0x0005e20000000800 */
[----:B------:R-:W-:-:S02]  /*0b60*/  LOP3.LUT R33, R14, 0x300, RZ, 0xfc, !PT ;  /* 0x000003000e217812 */ /* 0x000fc400078efcff */
[----:B------:R-:W-:Y:S01]  /*0b70*/  LEA.HI R21, R4, R14, RZ, 0x1b ;  /* 0x0000000e04157211 */ /* 0x000fe200078fd8ff */
[----:B------:R-:W-:Y:S01]  /*0b80*/  IMAD.HI R4, R23, 0x38e38e39, RZ ;  /* 0x38e38e3917047827 */ /* 0x000fe200078e02ff */
[----:B------:R-:W-:Y:S02]  /*0b90*/  @!P2 SEL R24, R24, R8, !P5 ;  /* 0x000000081818a207 */ /* 0x000fe40006800000 */
[----:B0-----:R-:W-:Y:S02]  /*0ba0*/  LOP3.LUT R5, R14, 0x380, RZ, 0xfc, !PT ;  /* 0x000003800e057812 */ /* 0x001fe400078efcff */
[----:B------:R-:W-:Y:S02]  /*0bb0*/  LOP3.LUT R9, R31, 0x4, R30, 0xfe, !PT ;  /* 0x000000041f097812 */ /* 0x000fe400078efe1e */
[----:B------:R-:W-:Y:S02]  /*0bc0*/  LOP3.LUT R10, R31, 0x8, R30, 0xfe, !PT ;  /* 0x000000081f0a7812 */ /* 0x000fe400078efe1e */
[----:B------:R-:W-:-:S02]  /*0bd0*/  LOP3.LUT R8, R31, 0xc, R30, 0xfe, !PT ;  /* 0x0000000c1f087812 */ /* 0x000fc400078efe1e */
[----:B------:R-:W-:Y:S02]  /*0be0*/  LOP3.LUT R0, R31, 0x10, R30, 0xfe, !PT ;  /* 0x000000101f007812 */ /* 0x000fe400078efe1e */
[----:B-1----:R-:W-:Y:S02]  /*0bf0*/  LOP3.LUT R6, R31, 0x14, R30, 0xfe, !PT ;  /* 0x000000141f067812 */ /* 0x002fe400078efe1e */
[----:B--2---:R-:W-:Y:S02]  /*0c00*/  LOP3.LUT R7, R31, 0x18, R30, 0xfe, !PT ;  /* 0x000000181f077812 */ /* 0x004fe400078efe1e */
[----:B------:R-:W-:Y:S02]  /*0c10*/  SEL R32, R20, 0x2, P6 ;  /* 0x0000000214207807 */ /* 0x000fe40003000000 */
[----:B------:R-:W-:Y:S01]  /*0c20*/  LOP3.LUT R31, R31, 0x1c, R30, 0xfe, !PT ;  /* 0x0000001c1f1f7812 */ /* 0x000fe200078efe1e */
[----:B------:R-:W-:Y:S01]  /*0c30*/  IMAD.IADD R30, R30, 0x1, R14 ;  /* 0x000000011e1e7824 */ /* 0x000fe200078e020e */
[----:B------:R-:W-:-:S02]  /*0c40*/  LEA.HI R28, R19, R14, RZ, 0x1b ;  /* 0x0000000e131c7211 */ /* 0x000fc400078fd8ff */
[-C--:B------:R-:W-:Y:S02]  /*0c50*/  FSETP.NAN.AND P6, PT, R27, R27.reuse, PT ;  /* 0x0000001b1b00720b */ /* 0x080fe40003fc8000 */
[-C--:B------:R-:W-:Y:S02]  /*0c60*/  LEA.HI R19, R37, R14.reuse, RZ, 0x1b ;  /* 0x0000000e25137211 */ /* 0x080fe400078fd8ff */
[-C--:B------:R-:W-:Y:S02]  /*0c70*/  LEA.HI R20, R35, R14.reuse, RZ, 0x1b ;  /* 0x0000000e23147211 */ /* 0x080fe400078fd8ff */
[----:B------:R-:W-:Y:S02]  /*0c80*/  LEA.HI R22, R33, R14, RZ, 0x1b ;  /* 0x0000000e21167211 */ /* 0x000fe400078fd8ff */
[----:B------:R-:W-:Y:S02]  /*0c90*/  SEL R12, R12, 0x2, P3 ;  /* 0x000000020c0c7807 */ /* 0x000fe40001800000 */
[----:B------:R-:W-:-:S02]  /*0ca0*/  FSETP.GEU.AND P2, PT, R11, R27, PT ;  /* 0x0000001b0b00720b */ /* 0x000fc40003f4e000 */
[----:B------:R-:W-:Y:S02]  /*0cb0*/  PRMT R17, R34, 0x3340, R17 ;  /* 0x0000334022117816 */ /* 0x000fe40000000011 */
[----:B------:R-:W-:Y:S02]  /*0cc0*/  LEA.HI R14, R5, R14, RZ, 0x1b ;  /* 0x0000000e050e7211 */ /* 0x000fe400078fd8ff */
[----:B------:R-:W-:Y:S02]  /*0cd0*/  SEL R34, R32, 0x3, P5 ;  /* 0x0000000320227807 */ /* 0x000fe40002800000 */
[----:B------:R-:W-:Y:S02]  /*0ce0*/  SHF.R.S32.HI R5, RZ, 0x1, R4 ;  /* 0x00000001ff057819 */ /* 0x000fe40000011404 */
[----:B------:R-:W-:Y:S02]  /*0cf0*/  SEL R32, R13, 0x3, P4 ;  /* 0x000000030d207807 */ /* 0x000fe40002000000 */
[----:B------:R-:W-:-:S02]  /*0d00*/  SEL R15, R15, 0x3, P1 ;  /* 0x000000030f0f7807 */ /* 0x000fc40000800000 */
[----:B------:R-:W-:Y:S02]  /*0d10*/  SEL R13, R12, 0x3, P2 ;  /* 0x000000030c0d7807 */ /* 0x000fe40001000000 */
[----:B------:R-:W-:Y:S02]  /*0d20*/  LEA.HI R12, R4, R5, RZ, 0x1 ;  /* 0x00000005040c7211 */ /* 0x000fe400078f08ff */
[----:B------:R-:W-:Y:S02]  /*0d30*/  IADD3 R4, P1, R3, UR8, RZ ;  /* 0x0000000803047c10 */ /* 0x000fe4000ff3e0ff */
[----:B------:R-:W-:Y:S02]  /*0d40*/  PRMT R34, R34, 0x3340, R15 ;  /* 0x0000334022227816 */ /* 0x000fe4000000000f */
[----:B------:R-:W-:Y:S02]  /*0d50*/  PRMT R13, R32, 0x3340, R13 ;  /* 0x00003340200d7816 */ /* 0x000fe4000000000d */
[----:B------:R-:W-:-:S02]  /*0d60*/  LEA.HI.X.SX32 R5, R3, UR9, 0x1, P1 ;  /* 0x0000000903057c11 */ /* 0x000fc400088f0eff */
[----:B------:R-:W-:Y:S02]  /*0d70*/  @!P6 SEL R27, R27, R11, !P2 ;  /* 0x0000000b1b1be207 */ /* 0x000fe40005000000 */
[----:B------:R-:W-:Y:S02]  /*0d80*/  PRMT R2, R2, 0x5410, R17 ;  /* 0x0000541002027816 */ /* 0x000fe40000000011 */
[----:B------:R-:W-:Y:S01]  /*0d90*/  PRMT R3, R34, 0x5410, R13 ;  /* 0x0000541022037816 */ /* 0x000fe2000000000d */
[----:B------:R-:W-:Y:S04]  /*0da0*/  STS [R16+0x18], R26 ;  /* 0x0000181a10007388 */ /* 0x000fe80000000800 */
[----:B------:R-:W-:Y:S04]  /*0db0*/  STS [R16+0x14], R25 ;  /* 0x0000141910007388 */ /* 0x000fe80000000800 */
[----:B------:R-:W-:Y:S04]  /*0dc0*/  STS [R16+0x10], R24 ;  /* 0x0000101810007388 */ /* 0x000fe80000000800 */
[----:B------:R0:W-:Y:S04]  /*0dd0*/  STS [R16+0x1c], R27 ;  /* 0x00001c1b10007388 */ /* 0x0001e80000000800 */
[----:B------:R1:W-:Y:S01]  /*0de0*/  @P0 STG.E.64 desc[UR6][R4.64], R2 ;  /* 0x0000000204000986 */ /* 0x0003e2000c101b06 */
[----:B------:R-:W-:Y:S01]  /*0df0*/  LEA R17, R30, UR4, 0x2 ;  /* 0x000000041e117c11 */ /* 0x000fe2000f8e10ff */
[----:B------:R-:W-:Y:S01]  /*0e00*/  BAR.SYNC.DEFER_BLOCKING 0x0 ;  /* 0x0000000000007b1d */ /* 0x000fe20000010000 */
[----:B------:R-:W-:-:S04]  /*0e10*/  IMAD.HI R11, R9, 0x38e38e39, RZ ;  /* 0x38e38e39090b7827 */ /* 0x000fc800078e02ff */
[----:B0-----:R-:W-:Y:S01]  /*0e20*/  IMAD.HI R27, R0, 0x38e38e39, RZ ;  /* 0x38e38e39001b7827 */ /* 0x001fe200078e02ff */
[----:B------:R-:W-:-:S03]  /*0e30*/  SHF.R.S32.HI R26, RZ, 0x1, R11 ;  /* 0x00000001ff1a7819 */ /* 0x000fc6000001140b */
[----:B------:R-:W-:Y:S01]  /*0e40*/  IMAD.HI R13, R10, 0x38e38e39, RZ ;  /* 0x38e38e390a0d7827 */ /* 0x000fe200078e02ff */
[----:B------:R-:W-:Y:S01]  /*0e50*/  LEA.HI R24, R11, R26, RZ, 0x1 ;  /* 0x0000001a0b187211 */ /* 0x000fe200078f08ff */
[----:B-1----:R-:W0:Y:S01]  /*0e60*/  LDC.64 R2, c[0x0][0x220] ;  /* 0x00008800ff027b82 */ /* 0x002e220000000a00 */
[----:B------:R-:W-:Y:S01]  /*0e70*/  SHF.R.S32.HI R16, RZ, 0x1, R27 ;  /* 0x00000001ff107819 */ /* 0x000fe2000001141b */
[----:B------:R-:W-:Y:S01]  /*0e80*/  IMAD.HI R11, R8, 0x38e38e39, RZ ;  /* 0x38e38e39080b7827 */ /* 0x000fe200078e02ff */
[----:B------:R-:W-:-:S03]  /*0e90*/  SHF.R.S32.HI R30, RZ, 0x1, R13 ;  /* 0x00000001ff1e7819 */ /* 0x000fc6000001140d */
[----:B------:R-:W-:Y:S01]  /*0ea0*/  IMAD R26, R12, -0x9, R23 ;  /* 0xfffffff70c1a7824 */ /* 0x000fe200078e0217 */
[----:B------:R-:W1:Y:S01]  /*0eb0*/  LDS R17, [R17] ;  /* 0x0000000011117984 */ /* 0x000e620000000800 */
[C---:B------:R-:W-:Y:S02]  /*0ec0*/  ISETP.GE.AND P0, PT, R29.reuse, 0x80, PT ;  /* 0x000000801d00780c */ /* 0x040fe40003f06270 */
[----:B------:R-:W-:Y:S01]  /*0ed0*/  IMAD R5, R29, 0x9, R26 ;  /* 0x000000091d057824 */ /* 0x000fe200078e021a */
[----:B------:R-:W-:Y:S02]  /*0ee0*/  LEA R28, R28, UR4, 0x2 ;  /* 0x000000041c1c7c11 */ /* 0x000fe4000f8e10ff */
[----:B------:R-:W-:Y:S02]  /*0ef0*/  SHF.R.S32.HI R4, RZ, 0x1, R11 ;  /* 0x00000001ff047819 */ /* 0x000fe4000001140b */
[----:B------:R-:W-:Y:S01]  /*0f00*/  LEA.HI R27, R27, R16, RZ, 0x1 ;  /* 0x000000101b1b7211 */ /* 0x000fe200078f08ff */
[----:B------:R-:W-:Y:S01]  /*0f10*/  IMAD R5, R12, 0x480, R5 ;  /* 0x000004800c057824 */ /* 0x000fe200078e0205 */
[----:B------:R-:W-:Y:S01]  /*0f20*/  LEA R16, R18, UR4, 0x2 ;  /* 0x0000000412107c11 */ /* 0x000fe2000f8e10ff */
[----:B------:R-:W2:Y:S01]  /*0f30*/  LDS R26, [R28+0x200] ;  /* 0x000200001c1a7984 */ /* 0x000ea20000000800 */
[----:B------:R-:W-:-:S02]  /*0f40*/  LEA.HI R25, R13, R30, RZ, 0x1 ;  /* 0x0000001e0d197211 */ /* 0x000fc400078f08ff */
[----:B------:R-:W-:Y:S02]  /*0f50*/  LEA R15, R19, UR4, 0x2 ;  /* 0x00000004130f7c11 */ /* 0x000fe4000f8e10ff */
[----:B------:R-:W-:Y:S01]  /*0f60*/  ISETP.LT.AND P2, PT, R23, 0x24, !P0 ;  /* 0x000000241700780c */ /* 0x000fe20004741270 */
[----:B------:R-:W3:Y:S01]  /*0f70*/  LDS R16, [R16+0x400] ;  /* 0x0004000010107984 */ /* 0x000ee20000000800 */
[----:B------:R-:W-:Y:S02]  /*0f80*/  LEA R13, R21, UR4, 0x2 ;  /* 0x00000004150d7c11 */ /* 0x000fe4000f8e10ff */
[----:B------:R-:W-:Y:S01]  /*0f90*/  LEA.HI R23, R11, R4, RZ, 0x1 ;  /* 0x000000040b177211 */ /* 0x000fe200078f08ff */
[----:B------:R-:W4:Y:S01]  /*0fa0*/  LDS R15, [R15+0x600] ;  /* 0x000600000f0f7984 */ /* 0x000f220000000800 */
[----:B------:R-:W-:Y:S02]  /*0fb0*/  LEA R12, R20, UR4, 0x2 ;  /* 0x00000004140c7c11 */ /* 0x000fe4000f8e10ff */
[----:B------:R-:W-:Y:S01]  /*0fc0*/  LEA R11, R22, UR4, 0x2 ;  /* 0x00000004160b7c11 */ /* 0x000fe2000f8e10ff */
[----:B------:R-:W5:Y:S04]  /*0fd0*/  LDS R13, [R13+0x800] ;  /* 0x000800000d0d7984 */ /* 0x000f680000000800 */
[----:B------:R-:W2:Y:S04]  /*0fe0*/  LDS R12, [R12+0xa00] ;  /* 0x000a00000c0c7984 */ /* 0x000ea80000000800 */
[----:B------:R-:W2:Y:S01]  /*0ff0*/  LDS R11, [R11+0xc00] ;  /* 0x000c00000b0b7984 */ /* 0x000ea20000000800 */
[----:B------:R-:W-:-:S04]  /*1000*/  IMAD.HI R18, R6, 0x38e38e39, RZ ;  /* 0x38e38e3906127827 */ /* 0x000fc800078e02ff */
[----:B------:R-:W-:Y:S01]  /*1010*/  IMAD.HI R20, R7, 0x38e38e39, RZ ;  /* 0x38e38e3907147827 */ /* 0x000fe200078e02ff */
[----:B------:R-:W-:-:S03]  /*1020*/  SHF.R.S32.HI R19, RZ, 0x1, R18 ;  /* 0x00000001ff137819 */ /* 0x000fc60000011412 */
[----:B0-----:R-:W-:Y:S01]  /*1030*/  IMAD.WIDE R4, R5, 0x4, R2 ;  /* 0x0000000405047825 */ /* 0x001fe200078e0202 */
[----:B------:R-:W-:Y:S02]  /*1040*/  SHF.R.S32.HI R21, RZ, 0x1, R20 ;  /* 0x00000001ff157819 */ /* 0x000fe40000011414 */
[----:B------:R-:W-:Y:S01]  /*1050*/  ISETP.LT.AND P6, PT, R9, 0x24, !P0 ;  /* 0x000000240900780c */ /* 0x000fe200047c1270 */
[----:B------:R-:W-:Y:S01]  /*1060*/  IMAD R33, R24, -0x9, R9 ;  /* 0xfffffff718217824 */ /* 0x000fe200078e0209 */
[----:B------:R-:W-:Y:S01]  /*1070*/  ISETP.LT.AND P1, PT, R10, 0x24, !P0 ;  /* 0x000000240a00780c */ /* 0x000fe20004721270 */
[----:B------:R-:W-:Y:S01]  /*1080*/  IMAD R22, R25, -0x9, R10 ;  /* 0xfffffff719167824 */ /* 0x000fe200078e020a */
[----:B------:R-:W-:Y:S01]  /*1090*/  LEA.HI R9, R18, R19, RZ, 0x1 ;  /* 0x0000001312097211 */ /* 0x000fe200078f08ff */
[----:B-1----:R0:W-:Y:S01]  /*10a0*/  @P2 STG.E desc[UR6][R4.64], R17 ;  /* 0x0000001104002986 */ /* 0x0021e2000c101906 */
[----:B------:R-:W-:Y:S02]  /*10b0*/  LEA.HI R10, R20, R21, RZ, 0x1 ;  /* 0x00000015140a7211 */ /* 0x000fe400078f08ff */
[----:B------:R-:W-:Y:S01]  /*10c0*/  ISETP.LT.AND P2, PT, R8, 0x24, !P0 ;  /* 0x000000240800780c */ /* 0x000fe20004741270 */
[----:B------:R-:W-:Y:S01]  /*10d0*/  IMAD R8, R23, -0x9, R8 ;  /* 0xfffffff717087824 */ /* 0x000fe200078e0208 */
[----:B------:R-:W-:Y:S01]  /*10e0*/  ISETP.LT.AND P3, PT, R0, 0x24, !P0 ;  /* 0x000000240000780c */ /* 0x000fe20004761270 */
[----:B------:R-:W-:-:S02]  /*10f0*/  IMAD R24, R24, 0x480, R33 ;  /* 0x0000048018187824 */ /* 0x000fc400078e0221 */
[----:B------:R-:W-:Y:S02]  /*1100*/  IMAD R0, R27, -0x9, R0 ;  /* 0xfffffff71b007824 */ /* 0x000fe400078e0200 */
[----:B------:R-:W-:Y:S02]  /*1110*/  IMAD R18, R9, -0x9, R6 ;  /* 0xfffffff709127824 */ /* 0x000fe400078e0206 */
[----:B------:R-:W-:Y:S02]  /*1120*/  IMAD R22, R25, 0x480, R22 ;  /* 0x0000048019167824 */ /* 0x000fe400078e0216 */
[----:B------:R-:W-:Y:S02]  /*1130*/  IMAD R19, R10, -0x9, R7 ;  /* 0xfffffff70a137824 */ /* 0x000fe400078e0207 */
[----:B------:R-:W-:Y:S01]  /*1140*/  IMAD R8, R23, 0x480, R8 ;  /* 0x0000048017087824 */ /* 0x000fe200078e0208 */
[----:B------:R-:W-:Y:S01]  /*1150*/  ISETP.LT.AND P4, PT, R6, 0x24, !P0 ;  /* 0x000000240600780c */ /* 0x000fe20004781270 */
[----:B------:R-:W-:-:S02]  /*1160*/  IMAD R21, R29, 0x9, R24 ;  /* 0x000000091d157824 */ /* 0x000fc400078e0218 */
[----:B------:R-:W-:Y:S01]  /*1170*/  IMAD R0, R27, 0x480, R0 ;  /* 0x000004801b007824 */ /* 0x000fe200078e0200 */
[----:B------:R-:W-:Y:S01]  /*1180*/  ISETP.LT.AND P5, PT, R7, 0x24, !P0 ;  /* 0x000000240700780c */ /* 0x000fe200047a1270 */
[----:B------:R-:W-:Y:S01]  /*1190*/  IMAD R18, R9, 0x480, R18 ;  /* 0x0000048009127824 */ /* 0x000fe200078e0212 */
[----:B------:R-:W-:Y:S01]  /*11a0*/  ISETP.LT.AND P0, PT, R31, 0x24, !P0 ;  /* 0x000000241f00780c */ /* 0x000fe20004701270 */
[----:B------:R-:W-:Y:S02]  /*11b0*/  IMAD R10, R10, 0x480, R19 ;  /* 0x000004800a0a7824 */ /* 0x000fe400078e0213 */
[C---:B0-----:R-:W-:Y:S02]  /*11c0*/  IMAD R5, R29.reuse, 0x9, R22 ;  /* 0x000000091d057824 */ /* 0x041fe400078e0216 */
[----:B------:R-:W-:Y:S02]  /*11d0*/  IMAD R9, R29, 0x9, R8 ;  /* 0x000000091d097824 */ /* 0x000fe400078e0208 */
[----:B------:R-:W-:-:S04]  /*11e0*/  IMAD.WIDE R6, R21, 0x4, R2 ;  /* 0x0000000415067825 */ /* 0x000fc800078e0202 */
[C---:B------:R-:W-:Y:S02]  /*11f0*/  IMAD R19, R29.reuse, 0x9, R0 ;  /* 0x000000091d137824 */ /* 0x040fe400078e0200 */
[----:B------:R-:W-:Y:S02]  /*1200*/  IMAD R21, R29, 0x9, R18 ;  /* 0x000000091d157824 */ /* 0x000fe400078e0212 */
[----:B------:R-:W-:Y:S01]  /*1210*/  IMAD.WIDE R4, R5, 0x4, R2 ;  /* 0x0000000405047825 */ /* 0x000fe200078e0202 */
[----:B--2---:R0:W-:Y:S03]  /*1220*/  @P6 STG.E desc[UR6][R6.64], R26 ;  /* 0x0000001a06006986 */ /* 0x0041e6000c101906 */
[----:B------:R-:W-:Y:S02]  /*1230*/  IMAD R17, R29, 0x9, R10 ;  /* 0x000000091d117824 */ /* 0x000fe400078e020a */
[--C-:B------:R-:W-:Y:S01]  /*1240*/  IMAD.WIDE R8, R9, 0x4, R2.reuse ;  /* 0x0000000409087825 */ /* 0x100fe200078e0202 */
[----:B---3--:R1:W-:Y:S03]  /*1250*/  @P1 STG.E desc[UR6][R4.64], R16 ;  /* 0x0000001004001986 */ /* 0x0083e6000c101906 */
[--C-:B------:R-:W-:Y:S01]  /*1260*/  IMAD.WIDE R18, R19, 0x4, R2.reuse ;  /* 0x0000000413127825 */ /* 0x100fe200078e0202 */
[----:B----4-:R1:W-:Y:S03]  /*1270*/  @P2 STG.E desc[UR6][R8.64], R15 ;  /* 0x0000000f08002986 */ /* 0x0103e6000c101906 */
[--C-:B------:R-:W-:Y:S01]  /*1280*/  IMAD.WIDE R20, R21, 0x4, R2.reuse ;  /* 0x0000000415147825 */ /* 0x100fe200078e0202 */
[----:B-----5:R1:W-:Y:S03]  /*1290*/  @P3 STG.E desc[UR6][R18.64], R13 ;  /* 0x0000000d12003986 */ /* 0x0203e6000c101906 */
[----:B0-----:R-:W-:Y:S01]  /*12a0*/  IMAD.WIDE R6, R17, 0x4, R2 ;  /* 0x0000000411067825 */ /* 0x001fe200078e0202 */
[----:B------:R1:W-:Y:S01]  /*12b0*/  @P4 STG.E desc[UR6][R20.64], R12 ;  /* 0x0000000c14004986 */ /* 0x0003e2000c101906 */
[----:B------:R-:W-:-:S03]  /*12c0*/  LEA R14, R14, UR4, 0x2 ;  /* 0x000000040e0e7c11 */ /* 0x000fc6000f8e10ff */
[----:B------:R1:W-:Y:S01]  /*12d0*/  @P5 STG.E desc[UR6][R6.64], R11 ;  /* 0x0000000b06005986 */ /* 0x0003e2000c101906 */
[----:B------:R-:W-:Y:S05]  /*12e0*/  @!P0 EXIT ;  /* 0x000000000000894d */ /* 0x000fea0003800000 */
[----:B-1----:R-:W0:Y:S01]  /*12f0*/  LDS R7, [R14+0xe00] ;  /* 0x000e00000e077984 */ /* 0x002e220000000800 */
[----:B------:R-:W-:-:S05]  /*1300*/  IMAD.HI R0, R31, 0x38e38e39, RZ ;  /* 0x38e38e391f007827 */ /* 0x000fca00078e02ff */
[----:B------:R-:W-:-:S04]  /*1310*/  SHF.R.S32.HI R5, RZ, 0x1, R0 ;  /* 0x00000001ff057819 */ /* 0x000fc80000011400 */
[----:B------:R-:W-:-:S05]  /*1320*/  LEA.HI R0, R0, R5, RZ, 0x1 ;  /* 0x0000000500007211 */ /* 0x000fca00078f08ff */
[----:B------:R-:W-:-:S04]  /*1330*/  IMAD R31, R0, -0x9, R31 ;  /* 0xfffffff7001f7824 */ /* 0x000fc800078e021f */
[----:B------:R-:W-:-:S04]  /*1340*/  IMAD R0, R0, 0x480, R31 ;  /* 0x0000048000007824 */ /* 0x000fc800078e021f */
[----:B------:R-:W-:-:S04]  /*1350*/  IMAD R29, R29, 0x9, R0 ;  /* 0x000000091d1d7824 */ /* 0x000fc800078e0200 */
[----:B------:R-:W-:-:S05]  /*1360*/  IMAD.WIDE R2, R29, 0x4, R2 ;  /* 0x000000041d027825 */ /* 0x000fca00078e0202 */
[----:B0-----:R-:W-:Y:S01]  /*1370*/  STG.E desc[UR6][R2.64], R7 ;  /* 0x0000000702007986 */ /* 0x001fe2000c101906 */
[----:B------:R-:W-:Y:S05]  /*1380*/  EXIT ;  /* 0x000000000000794d */ /* 0x000fea0003800000 */
.L_x_0:
[----:B------:R-:W-:-:S00]  /*1390*/  BRA `(.L_x_0) ;  /* 0xfffffffc00fc7947 */ /* 0x000fc0000383ffff */
[----:B------:R-:W-:-:S00]  /*13a0*/  NOP ;  /* 0x0000000000007918 */ /* 0x000fc00000000000 */
        /* <DEDUP_REMOVED lines=13> */
.L_x_1:


//--------------------- .nv.shared.triton_poi_fused_max_pool2d_with_indices_12 --------------------------
	.section	.nv.shared.triton_poi_fused_max_pool2d_with_indices_12,"aw",@nobits
	.sectionflags	@""
	.align	16
	.zero		1024


//--------------------- .nv.constant0.triton_poi_fused_max_pool2d_with_indices_12 --------------------------
	.section	.nv.constant0.triton_poi_fused_max_pool2d_with_indices_12,"a",@progbits
	.sectionflags	@""
	.align	4
.nv.constant0.triton_poi_fused_max_pool2d_with_indices_12:
	.zero		560
